//
// Generated by NVIDIA NVVM Compiler
//
// Compiler Build ID: CL-36424714
// Cuda compilation tools, release 13.0, V13.0.88
// Based on NVVM 20.0.0
//

.version 9.0
.target sm_100
.address_size 64

	// .globl	_Z3addiiPiS_

.visible .entry _Z3addiiPiS_(
	.param .u32 _Z3addiiPiS__param_0,
	.param .u32 _Z3addiiPiS__param_1,
	.param .u64 .ptr .align 1 _Z3addiiPiS__param_2,
	.param .u64 .ptr .align 1 _Z3addiiPiS__param_3
)
{
	.reg .pred 	%p<7>;
	.reg .b32 	%r<55>;
	.reg .b64 	%rd<23>;

	ld.param.u32 	%r13, [_Z3addiiPiS__param_0];
	ld.param.u32 	%r14, [_Z3addiiPiS__param_1];
	ld.param.u64 	%rd3, [_Z3addiiPiS__param_2];
	ld.param.u64 	%rd4, [_Z3addiiPiS__param_3];
	cvta.to.global.u64 	%rd1, %rd3;
	cvta.to.global.u64 	%rd2, %rd4;
	mov.u32 	%r15, %ntid.x;
	mov.u32 	%r16, %ctaid.x;
	mov.u32 	%r17, %tid.x;
	mad.lo.s32 	%r53, %r15, %r16, %r17;
	mov.u32 	%r18, %nctaid.x;
	mul.lo.s32 	%r2, %r15, %r18;
	mul.lo.s32 	%r3, %r14, %r13;
	setp.ge.s32 	%p1, %r53, %r3;
	@%p1 bra 	$L__BB0_7;
	add.s32 	%r19, %r53, %r2;
	max.s32 	%r20, %r3, %r19;
	setp.lt.s32 	%p2, %r19, %r3;
	selp.u32 	%r21, 1, 0, %p2;
	add.s32 	%r22, %r19, %r21;
	sub.s32 	%r23, %r20, %r22;
	div.u32 	%r24, %r23, %r2;
	add.s32 	%r4, %r24, %r21;
	and.b32  	%r25, %r4, 3;
	setp.eq.s32 	%p3, %r25, 3;
	@%p3 bra 	$L__BB0_4;
	add.s32 	%r26, %r4, 1;
	and.b32  	%r27, %r26, 3;
	neg.s32 	%r51, %r27;
$L__BB0_3:
	.pragma "nounroll";
	mul.wide.s32 	%rd5, %r53, 4;
	add.s64 	%rd6, %rd2, %rd5;
	rem.s32 	%r28, %r53, %r13;
	ld.global.u32 	%r29, [%rd6];
	mul.wide.s32 	%rd7, %r28, 4;
	add.s64 	%rd8, %rd1, %rd7;
	ld.global.u32 	%r30, [%rd8];
	add.s32 	%r31, %r30, %r29;
	st.global.u32 	[%rd8], %r31;
	add.s32 	%r53, %r53, %r2;
	add.s32 	%r51, %r51, 1;
	setp.ne.s32 	%p4, %r51, 0;
	@%p4 bra 	$L__BB0_3;
$L__BB0_4:
	setp.lt.u32 	%p5, %r4, 3;
	@%p5 bra 	$L__BB0_7;
	mul.wide.s32 	%rd13, %r2, 4;
$L__BB0_6:
	rem.s32 	%r32, %r53, %r13;
	mul.wide.s32 	%rd9, %r53, 4;
	add.s64 	%rd10, %rd2, %rd9;
	ld.global.u32 	%r33, [%rd10];
	mul.wide.s32 	%rd11, %r32, 4;
	add.s64 	%rd12, %rd1, %rd11;
	ld.global.u32 	%r34, [%rd12];
	add.s32 	%r35, %r34, %r33;
	st.global.u32 	[%rd12], %r35;
	add.s32 	%r36, %r53, %r2;
	rem.s32 	%r37, %r36, %r13;
	add.s64 	%rd14, %rd10, %rd13;
	ld.global.u32 	%r38, [%rd14];
	mul.wide.s32 	%rd15, %r37, 4;
	add.s64 	%rd16, %rd1, %rd15;
	ld.global.u32 	%r39, [%rd16];
	add.s32 	%r40, %r39, %r38;
	st.global.u32 	[%rd16], %r40;
	add.s32 	%r41, %r36, %r2;
	rem.s32 	%r42, %r41, %r13;
	add.s64 	%rd17, %rd14, %rd13;
	ld.global.u32 	%r43, [%rd17];
	mul.wide.s32 	%rd18, %r42, 4;
	add.s64 	%rd19, %rd1, %rd18;
	ld.global.u32 	%r44, [%rd19];
	add.s32 	%r45, %r44, %r43;
	st.global.u32 	[%rd19], %r45;
	add.s32 	%r46, %r41, %r2;
	rem.s32 	%r47, %r46, %r13;
	add.s64 	%rd20, %rd17, %rd13;
	ld.global.u32 	%r48, [%rd20];
	mul.wide.s32 	%rd21, %r47, 4;
	add.s64 	%rd22, %rd1, %rd21;
	ld.global.u32 	%r49, [%rd22];
	add.s32 	%r50, %r49, %r48;
	st.global.u32 	[%rd22], %r50;
	add.s32 	%r53, %r46, %r2;
	setp.lt.s32 	%p6, %r53, %r3;
	@%p6 bra 	$L__BB0_6;
$L__BB0_7:
	ret;

}


// ===== COMPILED SASS (sm_100) =====

	.target	sm_100

	.elftype	@"ET_EXEC"


//--------------------- .note.nv.tkinfo           --------------------------
	.section	.note.nv.tkinfo,"",@"SHT_NOTE"
	.sectionflags	@"SHF_NOTE_NV_TKINFO"
	.tkinfo
        /*0018*/ 	.word	0x00000002
        /*0030*/ 	.string	""
        /*0030*/ 	.string	"ptxas"
        /*0030*/ 	.string	"Cuda compilation tools, release 13.0, V13.0.88"
        /*0030*/ 	.string	"Build cuda_13.0.r13.0/compiler.36424714_0"
        /*0030*/ 	.string	"-arch sm_100 -m 64 "



//--------------------- .note.nv.cuinfo           --------------------------
	.section	.note.nv.cuinfo,"",@"SHT_NOTE"
	.sectionflags	@"SHF_NOTE_NV_CUINFO"
        /*0018*/ 	.short	0x0002
        /*001a*/ 	.short	0x0064
        /*001c*/ 	.short	0x0082
	.zero		2


//--------------------- .nv.info                  --------------------------
	.section	.nv.info,"",@"SHT_CUDA_INFO"
	.align	4


	//----- nvinfo : EIATTR_REGCOUNT
	.align		4
        /*0000*/ 	.byte	0x04, 0x2f
        /*0002*/ 	.short	(.L_1 - .L_0)
	.align		4
.L_0:
        /*0004*/ 	.word	index@(_Z3addiiPiS_)
        /*0008*/ 	.word	0x0000001c


	//----- nvinfo : EIATTR_FRAME_SIZE
	.align		4
.L_1:
        /*000c*/ 	.byte	0x04, 0x11
        /*000e*/ 	.short	(.L_3 - .L_2)
	.align		4
.L_2:
        /*0010*/ 	.word	index@(_Z3addiiPiS_)
        /*0014*/ 	.word	0x00000000


	//----- nvinfo : EIATTR_MIN_STACK_SIZE
	.align		4
.L_3:
        /*0018*/ 	.byte	0x04, 0x12
        /*001a*/ 	.short	(.L_5 - .L_4)
	.align		4
.L_4:
        /*001c*/ 	.word	index@(_Z3addiiPiS_)
        /*0020*/ 	.word	0x00000000
.L_5:


//--------------------- .nv.compat                --------------------------
	.section	.nv.compat,"",@"SHT_CUDA_COMPAT_INFO"
	.align	4
        /*0000*/ 	.byte	0x02, 0x09, 0x00, 0x00, 0x02, 0x02, 0x01, 0x00, 0x02, 0x05, 0x05, 0x00, 0x03, 0x07, 0x01, 0x01
        /*0010*/ 	.byte	0x02, 0x03, 0x00, 0x00, 0x02, 0x06, 0x01, 0x00, 0x04, 0x0b, 0x08, 0x00, 0x09, 0x00, 0x00, 0x00
        /*0020*/ 	.byte	0x00, 0x00, 0x00, 0x00


//--------------------- .nv.info._Z3addiiPiS_     --------------------------
	.section	.nv.info._Z3addiiPiS_,"",@"SHT_CUDA_INFO"
	.sectionflags	@""
	.align	4


	//----- nvinfo : EIATTR_CUDA_API_VERSION
	.align		4
        /*0000*/ 	.byte	0x04, 0x37
        /*0002*/ 	.short	(.L_7 - .L_6)
.L_6:
        /*0004*/ 	.word	0x00000082


	//----- nvinfo : EIATTR_KPARAM_INFO
	.align		4
.L_7:
        /*0008*/ 	.byte	0x04, 0x17
        /*000a*/ 	.short	(.L_9 - .L_8)
.L_8:
        /*000c*/ 	.word	0x00000000
        /*0010*/ 	.short	0x0003
        /*0012*/ 	.short	0x0010
        /*0014*/ 	.byte	0x00, 0xf5, 0x21, 0x00


	//----- nvinfo : EIATTR_KPARAM_INFO
	.align		4
.L_9:
        /*0018*/ 	.byte	0x04, 0x17
        /*001a*/ 	.short	(.L_11 - .L_10)
.L_10:
        /*001c*/ 	.word	0x00000000
        /*0020*/ 	.short	0x0002
        /*0022*/ 	.short	0x0008
        /*0024*/ 	.byte	0x00, 0xf5, 0x21, 0x00


	//----- nvinfo : EIATTR_KPARAM_INFO
	.align		4
.L_11:
        /*0028*/ 	.byte	0x04, 0x17
        /*002a*/ 	.short	(.L_13 - .L_12)
.L_12:
        /*002c*/ 	.word	0x00000000
        /*0030*/ 	.short	0x0001
        /*0032*/ 	.short	0x0004
        /*0034*/ 	.byte	0x00, 0xf0, 0x11, 0x00


	//----- nvinfo : EIATTR_KPARAM_INFO
	.align		4
.L_13:
        /*0038*/ 	.byte	0x04, 0x17
        /*003a*/ 	.short	(.L_15 - .L_14)
.L_14:
        /*003c*/ 	.word	0x00000000
        /*0040*/ 	.short	0x0000
        /*0042*/ 	.short	0x0000
        /*0044*/ 	.byte	0x00, 0xf0, 0x11, 0x00


	//----- nvinfo : EIATTR_SPARSE_MMA_MASK
	.align		4
.L_15:
        /*0048*/ 	.byte	0x03, 0x50
        /*004a*/ 	.short	0x0000


	//----- nvinfo : EIATTR_MAXREG_COUNT
	.align		4
        /*004c*/ 	.byte	0x03, 0x1b
        /*004e*/ 	.short	0x00ff


	//----- nvinfo : EIATTR_MERCURY_ISA_VERSION
	.align		4
        /*0050*/ 	.byte	0x03, 0x5f
        /*0052*/ 	.short	0x0101


	//----- nvinfo : EIATTR_VRC_CTA_INIT_COUNT
	.align		4
        /*0054*/ 	.byte	0x02, 0x4a
	.zero		1
	.zero		1


	//----- nvinfo : EIATTR_EXIT_INSTR_OFFSETS
	.align		4
        /*0058*/ 	.byte	0x04, 0x1c
        /*005a*/ 	.short	(.L_17 - .L_16)


	//   ....[0]....
.L_16:
        /*005c*/ 	.word	0x000000b0


	//   ....[1]....
        /*0060*/ 	.word	0x00000530


	//   ....[2]....
        /*0064*/ 	.word	0x00000b70


	//----- nvinfo : EIATTR_CRS_STACK_SIZE
	.align		4
.L_17:
        /*0068*/ 	.byte	0x04, 0x1e
        /*006a*/ 	.short	(.L_19 - .L_18)
.L_18:
        /*006c*/ 	.word	0x00000000


	//----- nvinfo : EIATTR_CBANK_PARAM_SIZE
	.align		4
.L_19:
        /*0070*/ 	.byte	0x03, 0x19
        /*0072*/ 	.short	0x0018


	//----- nvinfo : EIATTR_PARAM_CBANK
	.align		4
        /*0074*/ 	.byte	0x04, 0x0a
        /*0076*/ 	.short	(.L_21 - .L_20)
	.align		4
.L_20:
        /*0078*/ 	.word	index@(.nv.constant0._Z3addiiPiS_)
        /*007c*/ 	.short	0x0380
        /*007e*/ 	.short	0x0018


	//----- nvinfo : EIATTR_SW_WAR
	.align		4
.L_21:
        /*0080*/ 	.byte	0x04, 0x36
        /*0082*/ 	.short	(.L_23 - .L_22)
.L_22:
        /*0084*/ 	.word	0x00000008
.L_23:


//--------------------- .nv.callgraph             --------------------------
	.section	.nv.callgraph,"",@"SHT_CUDA_CALLGRAPH"
	.align	4
	.sectionentsize	8
	.align		4
        /*0000*/ 	.word	0x00000000
	.align		4
        /*0004*/ 	.word	0xffffffff
	.align		4
        /*0008*/ 	.word	0x00000000
	.align		4
        /*000c*/ 	.word	0xfffffffe
	.align		4
        /*0010*/ 	.word	0x00000000
	.align		4
        /*0014*/ 	.word	0xfffffffd
	.align		4
        /*0018*/ 	.word	0x00000000
	.align		4
        /*001c*/ 	.word	0xfffffffc


//--------------------- .text._Z3addiiPiS_        --------------------------
	.section	.text._Z3addiiPiS_,"ax",@progbits
	.align	128
        .global         _Z3addiiPiS_
        .type           _Z3addiiPiS_,@function
        .size           _Z3addiiPiS_,(.L_x_5 - _Z3addiiPiS_)
        .other          _Z3addiiPiS_,@"STO_CUDA_ENTRY STV_DEFAULT"
_Z3addiiPiS_:
.text._Z3addiiPiS_:
[----:B------:R-:W-:Y:S01]  /*0000*/  LDC R1, c[0x0][0x37c] ;  /* 0x0000df00ff017b82 */ /* 0x000fe20000000800 */
[----:B------:R-:W0:Y:S01]  /*0010*/  S2R R17, SR_CTAID.X ;  /* 0x0000000000117919 */ /* 0x000e220000002500 */
[----:B------:R-:W1:Y:S01]  /*0020*/  LDCU.64 UR6, c[0x0][0x380] ;  /* 0x00007000ff0677ac */ /* 0x000e620008000a00 */
[----:B------:R-:W0:Y:S01]  /*0030*/  S2R R0, SR_TID.X ;  /* 0x0000000000007919 */ /* 0x000e220000002100 */
[----:B------:R-:W2:Y:S04]  /*0040*/  LDCU UR4, c[0x0][0x360] ;  /* 0x00006c00ff0477ac */ /* 0x000ea80008000800 */
[----:B------:R-:W2:Y:S01]  /*0050*/  LDC R2, c[0x0][0x370] ;  /* 0x0000dc00ff027b82 */ /* 0x000ea20000000800 */
[----:B-1----:R-:W-:Y:S02]  /*0060*/  IMAD.U32 R3, RZ, RZ, UR6 ;  /* 0x00000006ff037e24 */ /* 0x002fe4000f8e00ff */
[----:B--2---:R-:W-:-:S02]  /*0070*/  IMAD R2, R2, UR4, RZ ;  /* 0x0000000402027c24 */ /* 0x004fc4000f8e02ff */
[----:B0-----:R-:W-:Y:S02]  /*0080*/  IMAD R17, R17, UR4, R0 ;  /* 0x0000000411117c24 */ /* 0x001fe4000f8e0200 */
[----:B------:R-:W-:-:S05]  /*0090*/  IMAD R0, R3, UR7, RZ ;  /* 0x0000000703007c24 */ /* 0x000fca000f8e02ff */
[----:B------:R-:W-:-:S13]  /*00a0*/  ISETP.GE.AND P0, PT, R17, R0, PT ;  /* 0x000000001100720c */ /* 0x000fda0003f06270 */
[----:B------:R-:W-:Y:S05]  /*00b0*/  @P0 EXIT ;  /* 0x000000000000094d */ /* 0x000fea0003800000 */
[----:B------:R-:W0:Y:S01]  /*00c0*/  I2F.U32.RP R9, R2 ;  /* 0x0000000200097306 */ /* 0x000e220000209000 */
[C---:B------:R-:W-:Y:S01]  /*00d0*/  IMAD.IADD R7, R2.reuse, 0x1, R17 ;  /* 0x0000000102077824 */ /* 0x040fe200078e0211 */
[----:B------:R-:W-:Y:S01]  /*00e0*/  IADD3 R11, PT, PT, RZ, -R2, RZ ;  /* 0x80000002ff0b7210 */ /* 0x000fe20007ffe0ff */
[----:B------:R-:W1:Y:S01]  /*00f0*/  LDCU.64 UR4, c[0x0][0x358] ;  /* 0x00006b00ff0477ac */ /* 0x000e620008000a00 */
[----:B------:R-:W-:Y:S01]  /*0100*/  ISETP.NE.U32.AND P2, PT, R2, RZ, PT ;  /* 0x000000ff0200720c */ /* 0x000fe20003f45070 */
[----:B------:R-:W-:Y:S01]  /*0110*/  BSSY.RECONVERGENT B0, `(.L_x_0) ;  /* 0x0000041000007945 */ /* 0x000fe20003800200 */
[----:B------:R-:W-:Y:S01]  /*0120*/  ISETP.GE.AND P0, PT, R7, R0, PT ;  /* 0x000000000700720c */ /* 0x000fe20003f06270 */
[----:B------:R-:W2:Y:S01]  /*0130*/  LDCU UR6, c[0x0][0x380] ;  /* 0x00007000ff0677ac */ /* 0x000ea20008000800 */
[----:B------:R-:W-:Y:S02]  /*0140*/  VIMNMX R6, PT, PT, R0, R7, !PT ;  /* 0x0000000700067248 */ /* 0x000fe40007fe0100 */
[----:B------:R-:W-:-:S04]  /*0150*/  SEL R8, RZ, 0x1, P0 ;  /* 0x00000001ff087807 */ /* 0x000fc80000000000 */
[----:B------:R-:W-:Y:S01]  /*0160*/  IADD3 R7, PT, PT, R6, -R7, -R8 ;  /* 0x8000000706077210 */ /* 0x000fe20007ffe808 */
[----:B0-----:R-:W0:Y:S02]  /*0170*/  MUFU.RCP R9, R9 ;  /* 0x0000000900097308 */ /* 0x001e240000001000 */
[----:B0-----:R-:W-:-:S06]  /*0180*/  VIADD R4, R9, 0xffffffe ;  /* 0x0ffffffe09047836 */ /* 0x001fcc0000000000 */
[----:B------:R0:W3:Y:S02]  /*0190*/  F2I.FTZ.U32.TRUNC.NTZ R5, R4 ;  /* 0x0000000400057305 */ /* 0x0000e4000021f000 */
[----:B0-----:R-:W-:Y:S02]  /*01a0*/  IMAD.MOV.U32 R4, RZ, RZ, RZ ;  /* 0x000000ffff047224 */ /* 0x001fe400078e00ff */
[----:B---3--:R-:W-:-:S04]  /*01b0*/  IMAD R11, R11, R5, RZ ;  /* 0x000000050b0b7224 */ /* 0x008fc800078e02ff */
[----:B------:R-:W-:-:S06]  /*01c0*/  IMAD.HI.U32 R10, R5, R11, R4 ;  /* 0x0000000b050a7227 */ /* 0x000fcc00078e0004 */
[----:B------:R-:W-:-:S05]  /*01d0*/  IMAD.HI.U32 R5, R10, R7, RZ ;  /* 0x000000070a057227 */ /* 0x000fca00078e00ff */
[----:B------:R-:W-:-:S05]  /*01e0*/  IADD3 R4, PT, PT, -R5, RZ, RZ ;  /* 0x000000ff05047210 */ /* 0x000fca0007ffe1ff */
[----:B------:R-:W-:-:S05]  /*01f0*/  IMAD R7, R2, R4, R7 ;  /* 0x0000000402077224 */ /* 0x000fca00078e0207 */
[----:B------:R-:W-:-:S13]  /*0200*/  ISETP.GE.U32.AND P0, PT, R7, R2, PT ;  /* 0x000000020700720c */ /* 0x000fda0003f06070 */
[----:B------:R-:W-:Y:S02]  /*0210*/  @P0 IMAD.IADD R7, R7, 0x1, -R2 ;  /* 0x0000000107070824 */ /* 0x000fe400078e0a02 */
[----:B------:R-:W-:-:S03]  /*0220*/  @P0 VIADD R5, R5, 0x1 ;  /* 0x0000000105050836 */ /* 0x000fc60000000000 */
[----:B------:R-:W-:-:S13]  /*0230*/  ISETP.GE.U32.AND P1, PT, R7, R2, PT ;  /* 0x000000020700720c */ /* 0x000fda0003f26070 */
[----:B------:R-:W-:Y:S02]  /*0240*/  @P1 IADD3 R5, PT, PT, R5, 0x1, RZ ;  /* 0x0000000105051810 */ /* 0x000fe40007ffe0ff */
[----:B------:R-:W-:-:S05]  /*0250*/  @!P2 LOP3.LUT R5, RZ, R2, RZ, 0x33, !PT ;  /* 0x00000002ff05a212 */ /* 0x000fca00078e33ff */
[----:B------:R-:W-:-:S05]  /*0260*/  IMAD.IADD R9, R8, 0x1, R5 ;  /* 0x0000000108097824 */ /* 0x000fca00078e0205 */
[C---:B------:R-:W-:Y:S02]  /*0270*/  LOP3.LUT R4, R9.reuse, 0x3, RZ, 0xc0, !PT ;  /* 0x0000000309047812 */ /* 0x040fe400078ec0ff */
[----:B------:R-:W-:Y:S02]  /*0280*/  ISETP.GE.U32.AND P0, PT, R9, 0x3, PT ;  /* 0x000000030900780c */ /* 0x000fe40003f06070 */
[----:B------:R-:W-:-:S13]  /*0290*/  ISETP.NE.AND P1, PT, R4, 0x3, PT ;  /* 0x000000030400780c */ /* 0x000fda0003f25270 */
[----:B-12---:R-:W-:Y:S05]  /*02a0*/  @!P1 BRA `(.L_x_1) ;  /* 0x00000000009c9947 */ /* 0x006fea0003800000 */
[-C--:B------:R-:W-:Y:S01]  /*02b0*/  IABS R8, R3.reuse ;  /* 0x0000000300087213 */ /* 0x080fe20000000000 */
[----:B------:R-:W0:Y:S01]  /*02c0*/  LDC.64 R4, c[0x0][0x390] ;  /* 0x0000e400ff047b82 */ /* 0x000e220000000a00 */
[----:B------:R-:W-:Y:S01]  /*02d0*/  VIADD R9, R9, 0x1 ;  /* 0x0000000109097836 */ /* 0x000fe20000000000 */
[----:B------:R-:W-:Y:S01]  /*02e0*/  ISETP.NE.AND P1, PT, R3, RZ, PT ;  /* 0x000000ff0300720c */ /* 0x000fe20003f25270 */
[----:B------:R-:W1:Y:S01]  /*02f0*/  I2F.RP R12, R8 ;  /* 0x00000008000c7306 */ /* 0x000e620000209400 */
[----:B------:R-:W-:Y:S02]  /*0300*/  LOP3.LUT R16, RZ, R3, RZ, 0x33, !PT ;  /* 0x00000003ff107212 */ /* 0x000fe400078e33ff */
[----:B------:R-:W-:Y:S02]  /*0310*/  LOP3.LUT R9, R9, 0x3, RZ, 0xc0, !PT ;  /* 0x0000000309097812 */ /* 0x000fe400078ec0ff */
[----:B------:R-:W2:Y:S02]  /*0320*/  LDC.64 R6, c[0x0][0x388] ;  /* 0x0000e200ff067b82 */ /* 0x000ea40000000a00 */
[----:B------:R-:W-:Y:S01]  /*0330*/  IADD3 R9, PT, PT, -R9, RZ, RZ ;  /* 0x000000ff09097210 */ /* 0x000fe20007ffe1ff */
[----:B-1----:R-:W1:Y:S02]  /*0340*/  MUFU.RCP R12, R12 ;  /* 0x0000000c000c7308 */ /* 0x002e640000001000 */
[----:B-1----:R-:W-:-:S06]  /*0350*/  VIADD R10, R12, 0xffffffe ;  /* 0x0ffffffe0c0a7836 */ /* 0x002fcc0000000000 */
[----:B------:R1:W3:Y:S02]  /*0360*/  F2I.FTZ.U32.TRUNC.NTZ R11, R10 ;  /* 0x0000000a000b7305 */ /* 0x0002e4000021f000 */
[----:B-1----:R-:W-:Y:S01]  /*0370*/  IMAD.MOV.U32 R10, RZ, RZ, RZ ;  /* 0x000000ffff0a7224 */ /* 0x002fe200078e00ff */
[----:B---3--:R-:W-:-:S05]  /*0380*/  IADD3 R13, PT, PT, RZ, -R11, RZ ;  /* 0x8000000bff0d7210 */ /* 0x008fca0007ffe0ff */
[----:B------:R-:W-:-:S04]  /*0390*/  IMAD R13, R13, R8, RZ ;  /* 0x000000080d0d7224 */ /* 0x000fc800078e02ff */
[----:B0-2---:R-:W-:-:S07]  /*03a0*/  IMAD.HI.U32 R14, R11, R13, R10 ;  /* 0x0000000d0b0e7227 */ /* 0x005fce00078e000a */
.L_x_2:
[----:B0-----:R-:W-:Y:S01]  /*03b0*/  IABS R11, R17 ;  /* 0x00000011000b7213 */ /* 0x001fe20000000000 */
[----:B------:R-:W-:Y:S01]  /*03c0*/  IMAD.U32 R3, RZ, RZ, UR6 ;  /* 0x00000006ff037e24 */ /* 0x000fe2000f8e00ff */
[----:B------:R-:W-:-:S03]  /*03d0*/  ISETP.GE.AND P3, PT, R17, RZ, PT ;  /* 0x000000ff1100720c */ /* 0x000fc60003f66270 */
[----:B------:R-:W-:Y:S01]  /*03e0*/  IMAD.HI.U32 R10, R14, R11, RZ ;  /* 0x0000000b0e0a7227 */ /* 0x000fe200078e00ff */
[----:B------:R-:W-:-:S03]  /*03f0*/  IABS R12, R3 ;  /* 0x00000003000c7213 */ /* 0x000fc60000000000 */
[----:B------:R-:W-:-:S04]  /*0400*/  IMAD.MOV R10, RZ, RZ, -R10 ;  /* 0x000000ffff0a7224 */ /* 0x000fc800078e0a0a */
[----:B------:R-:W-:-:S05]  /*0410*/  IMAD R11, R12, R10, R11 ;  /* 0x0000000a0c0b7224 */ /* 0x000fca00078e020b */
[----:B------:R-:W-:-:S13]  /*0420*/  ISETP.GT.U32.AND P2, PT, R8, R11, PT ;  /* 0x0000000b0800720c */ /* 0x000fda0003f44070 */
[----:B------:R-:W-:-:S04]  /*0430*/  @!P2 IADD3 R11, PT, PT, R11, -R12, RZ ;  /* 0x8000000c0b0ba210 */ /* 0x000fc80007ffe0ff */
[----:B------:R-:W-:-:S13]  /*0440*/  ISETP.GT.U32.AND P2, PT, R8, R11, PT ;  /* 0x0000000b0800720c */ /* 0x000fda0003f44070 */
[----:B------:R-:W-:Y:S02]  /*0450*/  @!P2 IMAD.IADD R11, R11, 0x1, -R12 ;  /* 0x000000010b0ba824 */ /* 0x000fe400078e0a0c */
[----:B------:R-:W-:-:S04]  /*0460*/  IMAD.WIDE R12, R17, 0x4, R4 ;  /* 0x00000004110c7825 */ /* 0x000fc800078e0204 */
[----:B------:R-:W-:Y:S02]  /*0470*/  @!P3 IMAD.MOV R11, RZ, RZ, -R11 ;  /* 0x000000ffff0bb224 */ /* 0x000fe400078e0a0b */
[----:B------:R-:W2:Y:S03]  /*0480*/  LDG.E R12, desc[UR4][R12.64] ;  /* 0x000000040c0c7981 */ /* 0x000ea6000c1e1900 */
[----:B------:R-:W-:-:S05]  /*0490*/  SEL R11, R16, R11, !P1 ;  /* 0x0000000b100b7207 */ /* 0x000fca0004800000 */
[----:B------:R-:W-:-:S05]  /*04a0*/  IMAD.WIDE R10, R11, 0x4, R6 ;  /* 0x000000040b0a7825 */ /* 0x000fca00078e0206 */
[----:B------:R-:W2:Y:S01]  /*04b0*/  LDG.E R15, desc[UR4][R10.64] ;  /* 0x000000040a0f7981 */ /* 0x000ea2000c1e1900 */
[----:B------:R-:W-:-:S05]  /*04c0*/  VIADD R9, R9, 0x1 ;  /* 0x0000000109097836 */ /* 0x000fca0000000000 */
[----:B------:R-:W-:Y:S01]  /*04d0*/  ISETP.NE.AND P2, PT, R9, RZ, PT ;  /* 0x000000ff0900720c */ /* 0x000fe20003f45270 */
[----:B------:R-:W-:Y:S01]  /*04e0*/  IMAD.IADD R17, R2, 0x1, R17 ;  /* 0x0000000102117824 */ /* 0x000fe200078e0211 */
[----:B--2---:R-:W-:-:S05]  /*04f0*/  IADD3 R15, PT, PT, R12, R15, RZ ;  /* 0x0000000f0c0f7210 */ /* 0x004fca0007ffe0ff */
[----:B------:R0:W-:Y:S06]  /*0500*/  STG.E desc[UR4][R10.64], R15 ;  /* 0x0000000f0a007986 */ /* 0x0001ec000c101904 */
[----:B------:R-:W-:Y:S05]  /*0510*/  @P2 BRA `(.L_x_2) ;  /* 0xfffffffc00a42947 */ /* 0x000fea000383ffff */
.L_x_1:
[----:B------:R-:W-:Y:S05]  /*0520*/  BSYNC.RECONVERGENT B0 ;  /* 0x0000000000007941 */ /* 0x000fea0003800200 */
.L_x_0:
[----:B------:R-:W-:Y:S05]  /*0530*/  @!P0 EXIT ;  /* 0x000000000000894d */ /* 0x000fea0003800000 */
[----:B------:R-:W-:Y:S01]  /*0540*/  IABS R3, R3 ;  /* 0x0000000300037213 */ /* 0x000fe20000000000 */
[----:B------:R-:W1:Y:S03]  /*0550*/  LDC R13, c[0x0][0x380] ;  /* 0x0000e000ff0d7b82 */ /* 0x000e660000000800 */
[----:B0-----:R-:W0:Y:S05]  /*0560*/  I2F.RP R10, R3 ;  /* 0x00000003000a7306 */ /* 0x001e2a0000209400 */
[----:B------:R-:W2:Y:S08]  /*0570*/  LDC.64 R4, c[0x0][0x390] ;  /* 0x0000e400ff047b82 */ /* 0x000eb00000000a00 */
[----:B------:R-:W3:Y:S01]  /*0580*/  LDC.64 R6, c[0x0][0x388] ;  /* 0x0000e200ff067b82 */ /* 0x000ee20000000a00 */
[----:B0-----:R-:W0:Y:S02]  /*0590*/  MUFU.RCP R10, R10 ;  /* 0x0000000a000a7308 */ /* 0x001e240000001000 */
[----:B0-----:R-:W-:-:S06]  /*05a0*/  IADD3 R8, PT, PT, R10, 0xffffffe, RZ ;  /* 0x0ffffffe0a087810 */ /* 0x001fcc0007ffe0ff */
[----:B------:R0:W4:Y:S02]  /*05b0*/  F2I.FTZ.U32.TRUNC.NTZ R9, R8 ;  /* 0x0000000800097305 */ /* 0x000124000021f000 */
[----:B0-----:R-:W-:Y:S02]  /*05c0*/  IMAD.MOV.U32 R8, RZ, RZ, RZ ;  /* 0x000000ffff087224 */ /* 0x001fe400078e00ff */
[----:B----4-:R-:W-:-:S04]  /*05d0*/  IMAD.MOV R12, RZ, RZ, -R9 ;  /* 0x000000ffff0c7224 */ /* 0x010fc800078e0a09 */
[----:B------:R-:W-:-:S04]  /*05e0*/  IMAD R11, R12, R3, RZ ;  /* 0x000000030c0b7224 */ /* 0x000fc800078e02ff */
[----:B-123--:R-:W-:-:S07]  /*05f0*/  IMAD.HI.U32 R12, R9, R11, R8 ;  /* 0x0000000b090c7227 */ /* 0x00efce00078e0008 */
.L_x_3:
[----:B------:R-:W-:Y:S01]  /*0600*/  IABS R9, R17 ;  /* 0x0000001100097213 */ /* 0x000fe20000000000 */
[C---:B------:R-:W-:Y:S01]  /*0610*/  IMAD.WIDE R10, R17.reuse, 0x4, R4 ;  /* 0x00000004110a7825 */ /* 0x040fe200078e0204 */
[----:B------:R-:W-:Y:S02]  /*0620*/  IABS R14, R13 ;  /* 0x0000000d000e7213 */ /* 0x000fe40000000000 */
[----:B------:R-:W-:Y:S01]  /*0630*/  ISETP.GE.AND P1, PT, R17, RZ, PT ;  /* 0x000000ff1100720c */ /* 0x000fe20003f26270 */
[----:B------:R-:W-:Y:S01]  /*0640*/  IMAD.HI.U32 R12, R12, R9, RZ ;  /* 0x000000090c0c7227 */ /* 0x000fe200078e00ff */
[----:B------:R-:W-:Y:S01]  /*0650*/  LOP3.LUT R15, RZ, R13, RZ, 0x33, !PT ;  /* 0x0000000dff0f7212 */ /* 0x000fe200078e33ff */
[----:B------:R-:W2:Y:S03]  /*0660*/  LDG.E R16, desc[UR4][R10.64] ;  /* 0x000000040a107981 */ /* 0x000ea6000c1e1900 */
[----:B------:R-:W-:-:S05]  /*0670*/  IADD3 R12, PT, PT, -R12, RZ, RZ ;  /* 0x000000ff0c0c7210 */ /* 0x000fca0007ffe1ff */
[----:B------:R-:W-:-:S05]  /*0680*/  IMAD R8, R14, R12, R9 ;  /* 0x0000000c0e087224 */ /* 0x000fca00078e0209 */
[----:B------:R-:W-:-:S13]  /*0690*/  ISETP.GT.U32.AND P0, PT, R3, R8, PT ;  /* 0x000000080300720c */ /* 0x000fda0003f04070 */
[----:B------:R-:W-:-:S05]  /*06a0*/  @!P0 IMAD.IADD R8, R8, 0x1, -R14 ;  /* 0x0000000108088824 */ /* 0x000fca00078e0a0e */
[----:B------:R-:W-:-:S13]  /*06b0*/  ISETP.GT.U32.AND P0, PT, R3, R8, PT ;  /* 0x000000080300720c */ /* 0x000fda0003f04070 */
[----:B------:R-:W-:Y:S01]  /*06c0*/  @!P0 IMAD.IADD R8, R8, 0x1, -R14 ;  /* 0x0000000108088824 */ /* 0x000fe200078e0a0e */
[----:B------:R-:W-:-:S04]  /*06d0*/  ISETP.NE.AND P0, PT, R13, RZ, PT ;  /* 0x000000ff0d00720c */ /* 0x000fc80003f05270 */
[----:B------:R-:W-:-:S04]  /*06e0*/  @!P1 IADD3 R8, PT, PT, -R8, RZ, RZ ;  /* 0x000000ff08089210 */ /* 0x000fc80007ffe1ff */
[----:B------:R-:W-:-:S05]  /*06f0*/  SEL R9, R15, R8, !P0 ;  /* 0x000000080f097207 */ /* 0x000fca0004000000 */
[----:B------:R-:W-:-:S05]  /*0700*/  IMAD.WIDE R8, R9, 0x4, R6 ;  /* 0x0000000409087825 */ /* 0x000fca00078e0206 */
[----:B------:R-:W2:Y:S01]  /*0710*/  LDG.E R21, desc[UR4][R8.64] ;  /* 0x0000000408157981 */ /* 0x000ea2000c1e1900 */
[----:B------:R-:W0:Y:S08]  /*0720*/  I2F.RP R3, R14 ;  /* 0x0000000e00037306 */ /* 0x000e300000209400 */
[----:B0-----:R-:W0:Y:S02]  /*0730*/  MUFU.RCP R3, R3 ;  /* 0x0000000300037308 */ /* 0x001e240000001000 */
[----:B0-----:R-:W-:-:S06]  /*0740*/  VIADD R22, R3, 0xffffffe ;  /* 0x0ffffffe03167836 */ /* 0x001fcc0000000000 */
[----:B------:R0:W1:Y:S01]  /*0750*/  F2I.FTZ.U32.TRUNC.NTZ R23, R22 ;  /* 0x0000001600177305 */ /* 0x000062000021f000 */
[----:B------:R-:W-:-:S04]  /*0760*/  IADD3 R19, PT, PT, R2, R17, RZ ;  /* 0x0000001102137210 */ /* 0x000fc80007ffe0ff */
[----:B------:R-:W-:Y:S01]  /*0770*/  IABS R18, R19 ;  /* 0x0000001300127213 */ /* 0x000fe20000000000 */
[----:B0-----:R-:W-:Y:S02]  /*0780*/  IMAD.MOV.U32 R22, RZ, RZ, RZ ;  /* 0x000000ffff167224 */ /* 0x001fe400078e00ff */
[----:B-1----:R-:W-:-:S04]  /*0790*/  IMAD.MOV R25, RZ, RZ, -R23 ;  /* 0x000000ffff197224 */ /* 0x002fc800078e0a17 */
[----:B------:R-:W-:-:S04]  /*07a0*/  IMAD R17, R25, R14, RZ ;  /* 0x0000000e19117224 */ /* 0x000fc800078e02ff */
[----:B------:R-:W-:-:S04]  /*07b0*/  IMAD.HI.U32 R12, R23, R17, R22 ;  /* 0x00000011170c7227 */ /* 0x000fc800078e0016 */
[----:B------:R-:W-:-:S04]  /*07c0*/  IMAD.MOV.U32 R17, RZ, RZ, R18 ;  /* 0x000000ffff117224 */ /* 0x000fc800078e0012 */
[----:B------:R-:W-:-:S05]  /*07d0*/  IMAD.HI.U32 R3, R12, R17, RZ ;  /* 0x000000110c037227 */ /* 0x000fca00078e00ff */
[----:B------:R-:W-:-:S05]  /*07e0*/  IADD3 R3, PT, PT, -R3, RZ, RZ ;  /* 0x000000ff03037210 */ /* 0x000fca0007ffe1ff */
[----:B------:R-:W-:Y:S02]  /*07f0*/  IMAD R17, R14, R3, R17 ;  /* 0x000000030e117224 */ /* 0x000fe400078e0211 */
[----:B------:R-:W-:-:S05]  /*0800*/  IMAD.MOV.U32 R3, RZ, RZ, R14 ;  /* 0x000000ffff037224 */ /* 0x000fca00078e000e */
[----:B------:R-:W-:Y:S02]  /*0810*/  ISETP.GT.U32.AND P1, PT, R3, R17, PT ;  /* 0x000000110300720c */ /* 0x000fe40003f24070 */
[----:B------:R-:W-:-:S11]  /*0820*/  ISETP.GE.AND P2, PT, R19, RZ, PT ;  /* 0x000000ff1300720c */ /* 0x000fd60003f46270 */
[----:B------:R-:W-:-:S05]  /*0830*/  @!P1 IMAD.IADD R17, R17, 0x1, -R14 ;  /* 0x0000000111119824 */ /* 0x000fca00078e0a0e */
[----:B------:R-:W-:-:S13]  /*0840*/  ISETP.GT.U32.AND P1, PT, R3, R17, PT ;  /* 0x000000110300720c */ /* 0x000fda0003f24070 */
[----:B------:R-:W-:-:S05]  /*0850*/  @!P1 IADD3 R17, PT, PT, R17, -R14, RZ ;  /* 0x8000000e11119210 */ /* 0x000fca0007ffe0ff */
[----:B------:R-:W-:-:S05]  /*0860*/  @!P2 IMAD.MOV R17, RZ, RZ, -R17 ;  /* 0x000000ffff11a224 */ /* 0x000fca00078e0a11 */
[----:B------:R-:W-:Y:S02]  /*0870*/  SEL R23, R15, R17, !P0 ;  /* 0x000000110f177207 */ /* 0x000fe40004000000 */
[----:B--2---:R-:W-:Y:S01]  /*0880*/  IADD3 R21, PT, PT, R16, R21, RZ ;  /* 0x0000001510157210 */ /* 0x004fe20007ffe0ff */
[----:B------:R-:W-:-:S04]  /*0890*/  IMAD.WIDE R16, R2, 0x4, R10 ;  /* 0x0000000402107825 */ /* 0x000fc800078e020a */
[----:B------:R-:W-:Y:S01]  /*08a0*/  IMAD.WIDE R10, R23, 0x4, R6 ;  /* 0x00000004170a7825 */ /* 0x000fe200078e0206 */
[----:B------:R0:W-:Y:S04]  /*08b0*/  STG.E desc[UR4][R8.64], R21 ;  /* 0x0000001508007986 */ /* 0x0001e8000c101904 */
[----:B------:R1:W2:Y:S04]  /*08c0*/  LDG.E R18, desc[UR4][R16.64] ;  /* 0x0000000410127981 */ /* 0x0002a8000c1e1900 */
[----:B------:R-:W2:Y:S01]  /*08d0*/  LDG.E R23, desc[UR4][R10.64] ;  /* 0x000000040a177981 */ /* 0x000ea2000c1e1900 */
[----:B------:R-:W-:-:S05]  /*08e0*/  IMAD.IADD R19, R2, 0x1, R19 ;  /* 0x0000000102137824 */ /* 0x000fca00078e0213 */
[----:B------:R-:W-:-:S05]  /*08f0*/  IABS R25, R19 ;  /* 0x0000001300197213 */ /* 0x000fca0000000000 */
[----:B------:R-:W-:-:S05]  /*0900*/  IMAD.HI.U32 R20, R12, R25, RZ ;  /* 0x000000190c147227 */ /* 0x000fca00078e00ff */
[----:B------:R-:W-:-:S05]  /*0910*/  IADD3 R20, PT, PT, -R20, RZ, RZ ;  /* 0x000000ff14147210 */ /* 0x000fca0007ffe1ff */
[----:B------:R-:W-:-:S05]  /*0920*/  IMAD R20, R14, R20, R25 ;  /* 0x000000140e147224 */ /* 0x000fca00078e0219 */
[----:B------:R-:W-:Y:S02]  /*0930*/  ISETP.GT.U32.AND P1, PT, R3, R20, PT ;  /* 0x000000140300720c */ /* 0x000fe40003f24070 */
[----:B------:R-:W-:-:S11]  /*0940*/  ISETP.GE.AND P2, PT, R19, RZ, PT ;  /* 0x000000ff1300720c */ /* 0x000fd60003f46270 */
[----:B------:R-:W-:-:S05]  /*0950*/  @!P1 IMAD.IADD R20, R20, 0x1, -R14 ;  /* 0x0000000114149824 */ /* 0x000fca00078e0a0e */
[----:B------:R-:W-:-:S13]  /*0960*/  ISETP.GT.U32.AND P1, PT, R3, R20, PT ;  /* 0x000000140300720c */ /* 0x000fda0003f24070 */
[----:B------:R-:W-:-:S05]  /*0970*/  @!P1 IADD3 R20, PT, PT, R20, -R14, RZ ;  /* 0x8000000e14149210 */ /* 0x000fca0007ffe0ff */
[----:B------:R-:W-:-:S05]  /*0980*/  @!P2 IMAD.MOV R20, RZ, RZ, -R20 ;  /* 0x000000ffff14a224 */ /* 0x000fca00078e0a14 */
[----:B0-----:R-:W-:Y:S01]  /*0990*/  SEL R9, R15, R20, !P0 ;  /* 0x000000140f097207 */ /* 0x001fe20004000000 */
[----:B-1----:R-:W-:-:S04]  /*09a0*/  IMAD.WIDE R16, R2, 0x4, R16 ;  /* 0x0000000402107825 */ /* 0x002fc800078e0210 */
[----:B------:R-:W-:Y:S01]  /*09b0*/  IMAD.WIDE R8, R9, 0x4, R6 ;  /* 0x0000000409087825 */ /* 0x000fe200078e0206 */
[----:B--2---:R-:W-:-:S05]  /*09c0*/  IADD3 R23, PT, PT, R18, R23, RZ ;  /* 0x0000001712177210 */ /* 0x004fca0007ffe0ff */
[----:B------:R0:W-:Y:S04]  /*09d0*/  STG.E desc[UR4][R10.64], R23 ;  /* 0x000000170a007986 */ /* 0x0001e8000c101904 */
[----:B------:R-:W2:Y:S04]  /*09e0*/  LDG.E R18, desc[UR4][R16.64] ;  /* 0x0000000410127981 */ /* 0x000ea8000c1e1900 */
        /* <DEDUP_REMOVED lines=13> */
[----:B------:R-:W-:-:S04]  /*0ac0*/  IMAD.WIDE R14, R2, 0x4, R16 ;  /* 0x00000004020e7825 */ /* 0x000fc800078e0210 */
[----:B------:R-:W-:Y:S01]  /*0ad0*/  IMAD.WIDE R10, R11, 0x4, R6 ;  /* 0x000000040b0a7825 */ /* 0x000fe200078e0206 */
[----:B--2---:R-:W-:-:S05]  /*0ae0*/  IADD3 R21, PT, PT, R18, R21, RZ ;  /* 0x0000001512157210 */ /* 0x004fca0007ffe0ff */
[----:B------:R0:W-:Y:S04]  /*0af0*/  STG.E desc[UR4][R8.64], R21 ;  /* 0x0000001508007986 */ /* 0x0001e8000c101904 */
[----:B------:R-:W2:Y:S04]  /*0b00*/  LDG.E R14, desc[UR4][R14.64] ;  /* 0x000000040e0e7981 */ /* 0x000ea8000c1e1900 */
[----:B------:R-:W2:Y:S02]  /*0b10*/  LDG.E R17, desc[UR4][R10.64] ;  /* 0x000000040a117981 */ /* 0x000ea4000c1e1900 */
[----:B--2---:R-:W-:Y:S01]  /*0b20*/  IMAD.IADD R23, R14, 0x1, R17 ;  /* 0x000000010e177824 */ /* 0x004fe200078e0211 */
[----:B------:R-:W-:-:S04]  /*0b30*/  IADD3 R17, PT, PT, R2, R19, RZ ;  /* 0x0000001302117210 */ /* 0x000fc80007ffe0ff */
[----:B------:R0:W-:Y:S01]  /*0b40*/  STG.E desc[UR4][R10.64], R23 ;  /* 0x000000170a007986 */ /* 0x0001e2000c101904 */
[----:B------:R-:W-:-:S13]  /*0b50*/  ISETP.GE.AND P0, PT, R17, R0, PT ;  /* 0x000000001100720c */ /* 0x000fda0003f06270 */
[----:B0-----:R-:W-:Y:S05]  /*0b60*/  @!P0 BRA `(.L_x_3) ;  /* 0xfffffff800a48947 */ /* 0x001fea000383ffff */
[----:B------:R-:W-:Y:S05]  /*0b70*/  EXIT ;  /* 0x000000000000794d */ /* 0x000fea0003800000 */
.L_x_4:
[----:B------:R-:W-:-:S00]  /*0b80*/  BRA `(.L_x_4) ;  /* 0xfffffffc00fc7947 */ /* 0x000fc0000383ffff */
[----:B------:R-:W-:-:S00]  /*0b90*/  NOP ;  /* 0x0000000000007918 */ /* 0x000fc00000000000 */
        /* <DEDUP_REMOVED lines=14> */
.L_x_5:


//--------------------- .nv.shared.reserved.0     --------------------------
	.section	.nv.shared.reserved.0,"aw",@nobits
	.weak		__nv_reservedSMEM_offset_0_alias
	.size		__nv_reservedSMEM_offset_0_alias, 0, 64
	.other		__nv_reservedSMEM_offset_0_alias,@"STO_CUDA_RESERVED_SHARED STV_DEFAULT"
__nv_reservedSMEM_offset_0_alias:
	.zero		0
	.zero		64


//--------------------- .nv.constant0._Z3addiiPiS_ --------------------------
	.section	.nv.constant0._Z3addiiPiS_,"a",@progbits
	.sectionflags	@""
	.align	4
.nv.constant0._Z3addiiPiS_:
	.zero		920


//--------------------- SYMBOLS --------------------------

	.type		.nv.reservedSmem.offset0,@object
	.size		.nv.reservedSmem.offset0,0x4
